//
// Generated by NVIDIA NVVM Compiler
//
// Compiler Build ID: CL-36424714
// Cuda compilation tools, release 13.0, V13.0.88
// Based on NVVM 20.0.0
//

.version 9.0
.target sm_100
.address_size 64

	// .globl	_Z16reduction_kernelPdPKdl
// _ZZ16reduction_kernelPdPKdlE4smem has been demoted

.visible .entry _Z16reduction_kernelPdPKdl(
	.param .u64 .ptr .align 1 _Z16reduction_kernelPdPKdl_param_0,
	.param .u64 .ptr .align 1 _Z16reduction_kernelPdPKdl_param_1,
	.param .u64 _Z16reduction_kernelPdPKdl_param_2
)
{
	.reg .pred 	%p<8>;
	.reg .b32 	%r<8>;
	.reg .b64 	%rd<12>;
	.reg .b64 	%fd<32>;
	// demoted variable
	.shared .align 8 .b8 _ZZ16reduction_kernelPdPKdlE4smem[8192];
	ld.param.u64 	%rd2, [_Z16reduction_kernelPdPKdl_param_0];
	ld.param.u64 	%rd3, [_Z16reduction_kernelPdPKdl_param_1];
	ld.param.u64 	%rd4, [_Z16reduction_kernelPdPKdl_param_2];
	mov.u32 	%r1, %ctaid.x;
	mov.u32 	%r4, %ntid.x;
	mov.u32 	%r2, %tid.x;
	mad.lo.s32 	%r5, %r1, %r4, %r2;
	cvt.s64.s32 	%rd1, %r5;
	setp.le.s64 	%p1, %rd4, %rd1;
	shl.b32 	%r6, %r2, 3;
	mov.u32 	%r7, _ZZ16reduction_kernelPdPKdlE4smem;
	add.s32 	%r3, %r7, %r6;
	@%p1 bra 	$L__BB0_2;
	cvta.to.global.u64 	%rd6, %rd3;
	shl.b64 	%rd7, %rd1, 3;
	add.s64 	%rd8, %rd6, %rd7;
	ld.global.f64 	%fd1, [%rd8];
	st.shared.f64 	[%r3], %fd1;
	bra.uni 	$L__BB0_3;
$L__BB0_2:
	mov.b64 	%rd5, 0;
	st.shared.u64 	[%r3], %rd5;
$L__BB0_3:
	bar.sync 	0;
	setp.gt.u32 	%p2, %r2, 511;
	@%p2 bra 	$L__BB0_5;
	ld.shared.f64 	%fd2, [%r3+4096];
	ld.shared.f64 	%fd3, [%r3];
	add.f64 	%fd4, %fd2, %fd3;
	st.shared.f64 	[%r3], %fd4;
$L__BB0_5:
	bar.sync 	0;
	setp.gt.u32 	%p3, %r2, 255;
	@%p3 bra 	$L__BB0_7;
	ld.shared.f64 	%fd5, [%r3+2048];
	ld.shared.f64 	%fd6, [%r3];
	add.f64 	%fd7, %fd5, %fd6;
	st.shared.f64 	[%r3], %fd7;
$L__BB0_7:
	bar.sync 	0;
	setp.gt.u32 	%p4, %r2, 127;
	@%p4 bra 	$L__BB0_9;
	ld.shared.f64 	%fd8, [%r3+1024];
	ld.shared.f64 	%fd9, [%r3];
	add.f64 	%fd10, %fd8, %fd9;
	st.shared.f64 	[%r3], %fd10;
$L__BB0_9:
	bar.sync 	0;
	setp.gt.u32 	%p5, %r2, 63;
	@%p5 bra 	$L__BB0_11;
	ld.shared.f64 	%fd11, [%r3+512];
	ld.shared.f64 	%fd12, [%r3];
	add.f64 	%fd13, %fd11, %fd12;
	st.shared.f64 	[%r3], %fd13;
$L__BB0_11:
	bar.sync 	0;
	setp.gt.u32 	%p6, %r2, 31;
	@%p6 bra 	$L__BB0_14;
	ld.shared.f64 	%fd14, [%r3+256];
	ld.shared.f64 	%fd15, [%r3];
	add.f64 	%fd16, %fd14, %fd15;
	st.shared.f64 	[%r3], %fd16;
	bar.warp.sync 	-1;
	ld.shared.f64 	%fd17, [%r3+128];
	ld.shared.f64 	%fd18, [%r3];
	add.f64 	%fd19, %fd17, %fd18;
	st.shared.f64 	[%r3], %fd19;
	bar.warp.sync 	-1;
	ld.shared.f64 	%fd20, [%r3+64];
	ld.shared.f64 	%fd21, [%r3];
	add.f64 	%fd22, %fd20, %fd21;
	st.shared.f64 	[%r3], %fd22;
	bar.warp.sync 	-1;
	ld.shared.f64 	%fd23, [%r3+32];
	ld.shared.f64 	%fd24, [%r3];
	add.f64 	%fd25, %fd23, %fd24;
	st.shared.f64 	[%r3], %fd25;
	bar.warp.sync 	-1;
	ld.shared.f64 	%fd26, [%r3+16];
	ld.shared.f64 	%fd27, [%r3];
	add.f64 	%fd28, %fd26, %fd27;
	st.shared.f64 	[%r3], %fd28;
	bar.warp.sync 	-1;
	setp.ne.s32 	%p7, %r2, 0;
	@%p7 bra 	$L__BB0_14;
	ld.shared.f64 	%fd29, [_ZZ16reduction_kernelPdPKdlE4smem];
	ld.shared.f64 	%fd30, [_ZZ16reduction_kernelPdPKdlE4smem+8];
	add.f64 	%fd31, %fd29, %fd30;
	cvta.to.global.u64 	%rd9, %rd2;
	mul.wide.u32 	%rd10, %r1, 8;
	add.s64 	%rd11, %rd9, %rd10;
	st.global.f64 	[%rd11], %fd31;
$L__BB0_14:
	ret;

}
	// .globl	_Z21pointwise_mult_kernelPdPKdS1_l
.visible .entry _Z21pointwise_mult_kernelPdPKdS1_l(
	.param .u64 .ptr .align 1 _Z21pointwise_mult_kernelPdPKdS1_l_param_0,
	.param .u64 .ptr .align 1 _Z21pointwise_mult_kernelPdPKdS1_l_param_1,
	.param .u64 .ptr .align 1 _Z21pointwise_mult_kernelPdPKdS1_l_param_2,
	.param .u64 _Z21pointwise_mult_kernelPdPKdS1_l_param_3
)
{
	.reg .pred 	%p<2>;
	.reg .b32 	%r<5>;
	.reg .b64 	%rd<13>;
	.reg .b64 	%fd<4>;

	ld.param.u64 	%rd2, [_Z21pointwise_mult_kernelPdPKdS1_l_param_0];
	ld.param.u64 	%rd3, [_Z21pointwise_mult_kernelPdPKdS1_l_param_1];
	ld.param.u64 	%rd4, [_Z21pointwise_mult_kernelPdPKdS1_l_param_2];
	ld.param.u64 	%rd5, [_Z21pointwise_mult_kernelPdPKdS1_l_param_3];
	mov.u32 	%r1, %ctaid.x;
	mov.u32 	%r2, %ntid.x;
	mov.u32 	%r3, %tid.x;
	mad.lo.s32 	%r4, %r1, %r2, %r3;
	cvt.s64.s32 	%rd1, %r4;
	setp.le.s64 	%p1, %rd5, %rd1;
	@%p1 bra 	$L__BB1_2;
	cvta.to.global.u64 	%rd6, %rd3;
	cvta.to.global.u64 	%rd7, %rd4;
	cvta.to.global.u64 	%rd8, %rd2;
	shl.b64 	%rd9, %rd1, 3;
	add.s64 	%rd10, %rd6, %rd9;
	ld.global.f64 	%fd1, [%rd10];
	add.s64 	%rd11, %rd7, %rd9;
	ld.global.f64 	%fd2, [%rd11];
	mul.f64 	%fd3, %fd1, %fd2;
	add.s64 	%rd12, %rd8, %rd9;
	st.global.f64 	[%rd12], %fd3;
$L__BB1_2:
	ret;

}


// ===== COMPILED SASS (sm_100) =====

	.target	sm_100

	.elftype	@"ET_EXEC"


//--------------------- .note.nv.tkinfo           --------------------------
	.section	.note.nv.tkinfo,"",@"SHT_NOTE"
	.sectionflags	@"SHF_NOTE_NV_TKINFO"
	.tkinfo
        /*0018*/ 	.word	0x00000002
        /*0030*/ 	.string	""
        /*0030*/ 	.string	"ptxas"
        /*0030*/ 	.string	"Cuda compilation tools, release 13.0, V13.0.88"
        /*0030*/ 	.string	"Build cuda_13.0.r13.0/compiler.36424714_0"
        /*0030*/ 	.string	"-arch sm_100 -m 64 "



//--------------------- .note.nv.cuinfo           --------------------------
	.section	.note.nv.cuinfo,"",@"SHT_NOTE"
	.sectionflags	@"SHF_NOTE_NV_CUINFO"
        /*0018*/ 	.short	0x0002
        /*001a*/ 	.short	0x0064
        /*001c*/ 	.short	0x0082
	.zero		2


//--------------------- .nv.info                  --------------------------
	.section	.nv.info,"",@"SHT_CUDA_INFO"
	.align	4


	//----- nvinfo : EIATTR_REGCOUNT
	.align		4
        /*0000*/ 	.byte	0x04, 0x2f
        /*0002*/ 	.short	(.L_1 - .L_0)
	.align		4
.L_0:
        /*0004*/ 	.word	index@(_Z16reduction_kernelPdPKdl)
        /*0008*/ 	.word	0x0000000e


	//----- nvinfo : EIATTR_FRAME_SIZE
	.align		4
.L_1:
        /*000c*/ 	.byte	0x04, 0x11
        /*000e*/ 	.short	(.L_3 - .L_2)
	.align		4
.L_2:
        /*0010*/ 	.word	index@(_Z16reduction_kernelPdPKdl)
        /*0014*/ 	.word	0x00000000


	//----- nvinfo : EIATTR_REGCOUNT
	.align		4
.L_3:
        /*0018*/ 	.byte	0x04, 0x2f
        /*001a*/ 	.short	(.L_5 - .L_4)
	.align		4
.L_4:
        /*001c*/ 	.word	index@(_Z21pointwise_mult_kernelPdPKdS1_l)
        /*0020*/ 	.word	0x0000000c


	//----- nvinfo : EIATTR_FRAME_SIZE
	.align		4
.L_5:
        /*0024*/ 	.byte	0x04, 0x11
        /*0026*/ 	.short	(.L_7 - .L_6)
	.align		4
.L_6:
        /*0028*/ 	.word	index@(_Z21pointwise_mult_kernelPdPKdS1_l)
        /*002c*/ 	.word	0x00000000


	//----- nvinfo : EIATTR_MIN_STACK_SIZE
	.align		4
.L_7:
        /*0030*/ 	.byte	0x04, 0x12
        /*0032*/ 	.short	(.L_9 - .L_8)
	.align		4
.L_8:
        /*0034*/ 	.word	index@(_Z21pointwise_mult_kernelPdPKdS1_l)
        /*0038*/ 	.word	0x00000000


	//----- nvinfo : EIATTR_MIN_STACK_SIZE
	.align		4
.L_9:
        /*003c*/ 	.byte	0x04, 0x12
        /*003e*/ 	.short	(.L_11 - .L_10)
	.align		4
.L_10:
        /*0040*/ 	.word	index@(_Z16reduction_kernelPdPKdl)
        /*0044*/ 	.word	0x00000000
.L_11:


//--------------------- .nv.compat                --------------------------
	.section	.nv.compat,"",@"SHT_CUDA_COMPAT_INFO"
	.align	4
        /*0000*/ 	.byte	0x02, 0x09, 0x00, 0x00, 0x02, 0x02, 0x01, 0x00, 0x02, 0x05, 0x05, 0x00, 0x03, 0x07, 0x01, 0x01
        /*0010*/ 	.byte	0x02, 0x03, 0x00, 0x00, 0x02, 0x06, 0x01, 0x00, 0x04, 0x0b, 0x08, 0x00, 0x01, 0x00, 0x00, 0x00
        /*0020*/ 	.byte	0x00, 0x00, 0x00, 0x00


//--------------------- .nv.info._Z21pointwise_mult_kernelPdPKdS1_l --------------------------
	.section	.nv.info._Z21pointwise_mult_kernelPdPKdS1_l,"",@"SHT_CUDA_INFO"
	.sectionflags	@""
	.align	4


	//----- nvinfo : EIATTR_CUDA_API_VERSION
	.align		4
        /*0000*/ 	.byte	0x04, 0x37
        /*0002*/ 	.short	(.L_13 - .L_12)
.L_12:
        /*0004*/ 	.word	0x00000082


	//----- nvinfo : EIATTR_KPARAM_INFO
	.align		4
.L_13:
        /*0008*/ 	.byte	0x04, 0x17
        /*000a*/ 	.short	(.L_15 - .L_14)
.L_14:
        /*000c*/ 	.word	0x00000000
        /*0010*/ 	.short	0x0003
        /*0012*/ 	.short	0x0018
        /*0014*/ 	.byte	0x00, 0xf0, 0x21, 0x00


	//----- nvinfo : EIATTR_KPARAM_INFO
	.align		4
.L_15:
        /*0018*/ 	.byte	0x04, 0x17
        /*001a*/ 	.short	(.L_17 - .L_16)
.L_16:
        /*001c*/ 	.word	0x00000000
        /*0020*/ 	.short	0x0002
        /*0022*/ 	.short	0x0010
        /*0024*/ 	.byte	0x00, 0xf5, 0x21, 0x00


	//----- nvinfo : EIATTR_KPARAM_INFO
	.align		4
.L_17:
        /*0028*/ 	.byte	0x04, 0x17
        /*002a*/ 	.short	(.L_19 - .L_18)
.L_18:
        /*002c*/ 	.word	0x00000000
        /*0030*/ 	.short	0x0001
        /*0032*/ 	.short	0x0008
        /*0034*/ 	.byte	0x00, 0xf5, 0x21, 0x00


	//----- nvinfo : EIATTR_KPARAM_INFO
	.align		4
.L_19:
        /*0038*/ 	.byte	0x04, 0x17
        /*003a*/ 	.short	(.L_21 - .L_20)
.L_20:
        /*003c*/ 	.word	0x00000000
        /*0040*/ 	.short	0x0000
        /*0042*/ 	.short	0x0000
        /*0044*/ 	.byte	0x00, 0xf5, 0x21, 0x00


	//----- nvinfo : EIATTR_SPARSE_MMA_MASK
	.align		4
.L_21:
        /*0048*/ 	.byte	0x03, 0x50
        /*004a*/ 	.short	0x0000


	//----- nvinfo : EIATTR_MAXREG_COUNT
	.align		4
        /*004c*/ 	.byte	0x03, 0x1b
        /*004e*/ 	.short	0x00ff


	//----- nvinfo : EIATTR_MERCURY_ISA_VERSION
	.align		4
        /*0050*/ 	.byte	0x03, 0x5f
        /*0052*/ 	.short	0x0101


	//----- nvinfo : EIATTR_VRC_CTA_INIT_COUNT
	.align		4
        /*0054*/ 	.byte	0x02, 0x4a
	.zero		1
	.zero		1


	//----- nvinfo : EIATTR_EXIT_INSTR_OFFSETS
	.align		4
        /*0058*/ 	.byte	0x04, 0x1c
        /*005a*/ 	.short	(.L_23 - .L_22)


	//   ....[0]....
.L_22:
        /*005c*/ 	.word	0x00000090


	//   ....[1]....
        /*0060*/ 	.word	0x00000190


	//----- nvinfo : EIATTR_CBANK_PARAM_SIZE
	.align		4
.L_23:
        /*0064*/ 	.byte	0x03, 0x19
        /*0066*/ 	.short	0x0020


	//----- nvinfo : EIATTR_PARAM_CBANK
	.align		4
        /*0068*/ 	.byte	0x04, 0x0a
        /*006a*/ 	.short	(.L_25 - .L_24)
	.align		4
.L_24:
        /*006c*/ 	.word	index@(.nv.constant0._Z21pointwise_mult_kernelPdPKdS1_l)
        /*0070*/ 	.short	0x0380
        /*0072*/ 	.short	0x0020


	//----- nvinfo : EIATTR_SW_WAR
	.align		4
.L_25:
        /*0074*/ 	.byte	0x04, 0x36
        /*0076*/ 	.short	(.L_27 - .L_26)
.L_26:
        /*0078*/ 	.word	0x00000008
.L_27:


//--------------------- .nv.info._Z16reduction_kernelPdPKdl --------------------------
	.section	.nv.info._Z16reduction_kernelPdPKdl,"",@"SHT_CUDA_INFO"
	.sectionflags	@""
	.align	4


	//----- nvinfo : EIATTR_CUDA_API_VERSION
	.align		4
        /*0000*/ 	.byte	0x04, 0x37
        /*0002*/ 	.short	(.L_29 - .L_28)
.L_28:
        /*0004*/ 	.word	0x00000082


	//----- nvinfo : EIATTR_KPARAM_INFO
	.align		4
.L_29:
        /*0008*/ 	.byte	0x04, 0x17
        /*000a*/ 	.short	(.L_31 - .L_30)
.L_30:
        /*000c*/ 	.word	0x00000000
        /*0010*/ 	.short	0x0002
        /*0012*/ 	.short	0x0010
        /*0014*/ 	.byte	0x00, 0xf0, 0x21, 0x00


	//----- nvinfo : EIATTR_KPARAM_INFO
	.align		4
.L_31:
        /*0018*/ 	.byte	0x04, 0x17
        /*001a*/ 	.short	(.L_33 - .L_32)
.L_32:
        /*001c*/ 	.word	0x00000000
        /*0020*/ 	.short	0x0001
        /*0022*/ 	.short	0x0008
        /*0024*/ 	.byte	0x00, 0xf5, 0x21, 0x00


	//----- nvinfo : EIATTR_KPARAM_INFO
	.align		4
.L_33:
        /*0028*/ 	.byte	0x04, 0x17
        /*002a*/ 	.short	(.L_35 - .L_34)
.L_34:
        /*002c*/ 	.word	0x00000000
        /*0030*/ 	.short	0x0000
        /*0032*/ 	.short	0x0000
        /*0034*/ 	.byte	0x00, 0xf5, 0x21, 0x00


	//----- nvinfo : EIATTR_SPARSE_MMA_MASK
	.align		4
.L_35:
        /*0038*/ 	.byte	0x03, 0x50
        /*003a*/ 	.short	0x0000


	//----- nvinfo : EIATTR_MAXREG_COUNT
	.align		4
        /*003c*/ 	.byte	0x03, 0x1b
        /*003e*/ 	.short	0x00ff


	//----- nvinfo : EIATTR_NUM_BARRIERS
	.align		4
        /*0040*/ 	.byte	0x02, 0x4c
        /*0042*/ 	.byte	0x01
	.zero		1


	//----- nvinfo : EIATTR_MERCURY_ISA_VERSION
	.align		4
        /*0044*/ 	.byte	0x03, 0x5f
        /*0046*/ 	.short	0x0101


	//----- nvinfo : EIATTR_COOP_GROUP_MASK_REGIDS
	.align		4
        /*0048*/ 	.byte	0x04, 0x29
        /*004a*/ 	.short	(.L_37 - .L_36)


	//   ....[0]....
.L_36:
        /*004c*/ 	.word	0xffffffff


	//   ....[1]....
        /*0050*/ 	.word	0xffffffff


	//   ....[2]....
        /*0054*/ 	.word	0xffffffff


	//   ....[3]....
        /*0058*/ 	.word	0xffffffff


	//   ....[4]....
        /*005c*/ 	.word	0xffffffff


	//----- nvinfo : EIATTR_COOP_GROUP_INSTR_OFFSETS
	.align		4
.L_37:
        /*0060*/ 	.byte	0x04, 0x28
        /*0062*/ 	.short	(.L_39 - .L_38)


	//   ....[0]....
.L_38:
        /*0064*/ 	.word	0x00000340


	//   ....[1]....
        /*0068*/ 	.word	0x00000390


	//   ....[2]....
        /*006c*/ 	.word	0x000003e0


	//   ....[3]....
        /*0070*/ 	.word	0x00000430


	//   ....[4]....
        /*0074*/ 	.word	0x00000480


	//----- nvinfo : EIATTR_VRC_CTA_INIT_COUNT
	.align		4
.L_39:
        /*0078*/ 	.byte	0x02, 0x4a
	.zero		1
	.zero		1


	//----- nvinfo : EIATTR_EXIT_INSTR_OFFSETS
	.align		4
        /*007c*/ 	.byte	0x04, 0x1c
        /*007e*/ 	.short	(.L_41 - .L_40)


	//   ....[0]....
.L_40:
        /*0080*/ 	.word	0x000002e0


	//   ....[1]....
        /*0084*/ 	.word	0x00000490


	//   ....[2]....
        /*0088*/ 	.word	0x000004f0


	//----- nvinfo : EIATTR_CBANK_PARAM_SIZE
	.align		4
.L_41:
        /*008c*/ 	.byte	0x03, 0x19
        /*008e*/ 	.short	0x0018


	//----- nvinfo : EIATTR_PARAM_CBANK
	.align		4
        /*0090*/ 	.byte	0x04, 0x0a
        /*0092*/ 	.short	(.L_43 - .L_42)
	.align		4
.L_42:
        /*0094*/ 	.word	index@(.nv.constant0._Z16reduction_kernelPdPKdl)
        /*0098*/ 	.short	0x0380
        /*009a*/ 	.short	0x0018


	//----- nvinfo : EIATTR_SW_WAR
	.align		4
.L_43:
        /*009c*/ 	.byte	0x04, 0x36
        /*009e*/ 	.short	(.L_45 - .L_44)
.L_44:
        /*00a0*/ 	.word	0x00000008
.L_45:


//--------------------- .nv.callgraph             --------------------------
	.section	.nv.callgraph,"",@"SHT_CUDA_CALLGRAPH"
	.align	4
	.sectionentsize	8
	.align		4
        /*0000*/ 	.word	0x00000000
	.align		4
        /*0004*/ 	.word	0xffffffff
	.align		4
        /*0008*/ 	.word	0x00000000
	.align		4
        /*000c*/ 	.word	0xfffffffe
	.align		4
        /*0010*/ 	.word	0x00000000
	.align		4
        /*0014*/ 	.word	0xfffffffd
	.align		4
        /*0018*/ 	.word	0x00000000
	.align		4
        /*001c*/ 	.word	0xfffffffc


//--------------------- .text._Z21pointwise_mult_kernelPdPKdS1_l --------------------------
	.section	.text._Z21pointwise_mult_kernelPdPKdS1_l,"ax",@progbits
	.align	128
        .global         _Z21pointwise_mult_kernelPdPKdS1_l
        .type           _Z21pointwise_mult_kernelPdPKdS1_l,@function
        .size           _Z21pointwise_mult_kernelPdPKdS1_l,(.L_x_2 - _Z21pointwise_mult_kernelPdPKdS1_l)
        .other          _Z21pointwise_mult_kernelPdPKdS1_l,@"STO_CUDA_ENTRY STV_DEFAULT"
_Z21pointwise_mult_kernelPdPKdS1_l:
.text._Z21pointwise_mult_kernelPdPKdS1_l:
[----:B------:R-:W-:Y:S01]  /*0000*/  LDC R1, c[0x0][0x37c] ;  /* 0x0000df00ff017b82 */ /* 0x000fe20000000800 */
[----:B------:R-:W0:Y:S07]  /*0010*/  S2R R3, SR_TID.X ;  /* 0x0000000000037919 */ /* 0x000e2e0000002100 */
[----:B------:R-:W0:Y:S01]  /*0020*/  S2UR UR4, SR_CTAID.X ;  /* 0x00000000000479c3 */ /* 0x000e220000002500 */
[----:B------:R-:W1:Y:S07]  /*0030*/  LDCU.64 UR6, c[0x0][0x398] ;  /* 0x00007300ff0677ac */ /* 0x000e6e0008000a00 */
[----:B------:R-:W0:Y:S02]  /*0040*/  LDC R0, c[0x0][0x360] ;  /* 0x0000d800ff007b82 */ /* 0x000e240000000800 */
[----:B0-----:R-:W-:-:S05]  /*0050*/  IMAD R0, R0, UR4, R3 ;  /* 0x0000000400007c24 */ /* 0x001fca000f8e0203 */
[----:B-1----:R-:W-:Y:S02]  /*0060*/  ISETP.GE.U32.AND P0, PT, R0, UR6, PT ;  /* 0x0000000600007c0c */ /* 0x002fe4000bf06070 */
[----:B------:R-:W-:-:S04]  /*0070*/  SHF.R.S32.HI R3, RZ, 0x1f, R0 ;  /* 0x0000001fff037819 */ /* 0x000fc80000011400 */
[----:B------:R-:W-:-:S13]  /*0080*/  ISETP.GE.AND.EX P0, PT, R3, UR7, PT, P0 ;  /* 0x0000000703007c0c */ /* 0x000fda000bf06300 */
[----:B------:R-:W-:Y:S05]  /*0090*/  @P0 EXIT ;  /* 0x000000000000094d */ /* 0x000fea0003800000 */
[----:B------:R-:W0:Y:S01]  /*00a0*/  LDCU.64 UR6, c[0x0][0x390] ;  /* 0x00007200ff0677ac */ /* 0x000e220008000a00 */
[C---:B------:R-:W-:Y:S01]  /*00b0*/  IMAD.SHL.U32 R8, R0.reuse, 0x8, RZ ;  /* 0x0000000800087824 */ /* 0x040fe200078e00ff */
[----:B------:R-:W-:Y:S01]  /*00c0*/  SHF.L.U64.HI R0, R0, 0x3, R3 ;  /* 0x0000000300007819 */ /* 0x000fe20000010203 */
[----:B------:R-:W1:Y:S01]  /*00d0*/  LDCU.128 UR8, c[0x0][0x380] ;  /* 0x00007000ff0877ac */ /* 0x000e620008000c00 */
[----:B------:R-:W2:Y:S02]  /*00e0*/  LDCU.64 UR4, c[0x0][0x358] ;  /* 0x00006b00ff0477ac */ /* 0x000ea40008000a00 */
[C---:B0-----:R-:W-:Y:S02]  /*00f0*/  IADD3 R4, P1, PT, R8.reuse, UR6, RZ ;  /* 0x0000000608047c10 */ /* 0x041fe4000ff3e0ff */
[----:B-1----:R-:W-:Y:S02]  /*0100*/  IADD3 R6, P0, PT, R8, UR10, RZ ;  /* 0x0000000a08067c10 */ /* 0x002fe4000ff1e0ff */
[----:B------:R-:W-:-:S02]  /*0110*/  IADD3.X R5, PT, PT, R0, UR7, RZ, P1, !PT ;  /* 0x0000000700057c10 */ /* 0x000fc40008ffe4ff */
[----:B------:R-:W-:-:S04]  /*0120*/  IADD3.X R7, PT, PT, R0, UR11, RZ, P0, !PT ;  /* 0x0000000b00077c10 */ /* 0x000fc800087fe4ff */
[----:B--2---:R-:W2:Y:S04]  /*0130*/  LDG.E.64 R4, desc[UR4][R4.64] ;  /* 0x0000000404047981 */ /* 0x004ea8000c1e1b00 */
[----:B------:R-:W2:Y:S01]  /*0140*/  LDG.E.64 R2, desc[UR4][R6.64] ;  /* 0x0000000406027981 */ /* 0x000ea2000c1e1b00 */
[----:B------:R-:W-:-:S04]  /*0150*/  IADD3 R8, P0, PT, R8, UR8, RZ ;  /* 0x0000000808087c10 */ /* 0x000fc8000ff1e0ff */
[----:B------:R-:W-:Y:S01]  /*0160*/  IADD3.X R9, PT, PT, R0, UR9, RZ, P0, !PT ;  /* 0x0000000900097c10 */ /* 0x000fe200087fe4ff */
[----:B--2---:R-:W-:-:S07]  /*0170*/  DMUL R2, R2, R4 ;  /* 0x0000000402027228 */ /* 0x004fce0000000000 */
[----:B------:R-:W-:Y:S01]  /*0180*/  STG.E.64 desc[UR4][R8.64], R2 ;  /* 0x0000000208007986 */ /* 0x000fe2000c101b04 */
[----:B------:R-:W-:Y:S05]  /*0190*/  EXIT ;  /* 0x000000000000794d */ /* 0x000fea0003800000 */
.L_x_0:
[----:B------:R-:W-:-:S00]  /*01a0*/  BRA `(.L_x_0) ;  /* 0xfffffffc00fc7947 */ /* 0x000fc0000383ffff */
[----:B------:R-:W-:-:S00]  /*01b0*/  NOP ;  /* 0x0000000000007918 */ /* 0x000fc00000000000 */
        /* <DEDUP_REMOVED lines=12> */
.L_x_2:


//--------------------- .text._Z16reduction_kernelPdPKdl --------------------------
	.section	.text._Z16reduction_kernelPdPKdl,"ax",@progbits
	.align	128
        .global         _Z16reduction_kernelPdPKdl
        .type           _Z16reduction_kernelPdPKdl,@function
        .size           _Z16reduction_kernelPdPKdl,(.L_x_3 - _Z16reduction_kernelPdPKdl)
        .other          _Z16reduction_kernelPdPKdl,@"STO_CUDA_ENTRY STV_DEFAULT"
_Z16reduction_kernelPdPKdl:
.text._Z16reduction_kernelPdPKdl:
[----:B------:R-:W-:Y:S01]  /*0000*/  LDC R1, c[0x0][0x37c] ;  /* 0x0000df00ff017b82 */ /* 0x000fe20000000800 */
[----:B------:R-:W0:Y:S01]  /*0010*/  S2R R0, SR_CTAID.X ;  /* 0x0000000000007919 */ /* 0x000e220000002500 */
[----:B------:R-:W0:Y:S01]  /*0020*/  LDCU UR4, c[0x0][0x360] ;  /* 0x00006c00ff0477ac */ /* 0x000e220008000800 */
[----:B------:R-:W0:Y:S01]  /*0030*/  S2R R3, SR_TID.X ;  /* 0x0000000000037919 */ /* 0x000e220000002100 */
[----:B------:R-:W1:Y:S01]  /*0040*/  LDCU.64 UR6, c[0x0][0x390] ;  /* 0x00007200ff0677ac */ /* 0x000e620008000a00 */
[----:B0-----:R-:W-:-:S05]  /*0050*/  IMAD R2, R0, UR4, R3 ;  /* 0x0000000400027c24 */ /* 0x001fca000f8e0203 */
[----:B-1----:R-:W-:Y:S02]  /*0060*/  ISETP.GE.U32.AND P0, PT, R2, UR6, PT ;  /* 0x0000000602007c0c */ /* 0x002fe4000bf06070 */
[----:B------:R-:W-:-:S04]  /*0070*/  SHF.R.S32.HI R5, RZ, 0x1f, R2 ;  /* 0x0000001fff057819 */ /* 0x000fc80000011402 */
[----:B------:R-:W-:Y:S01]  /*0080*/  ISETP.GE.AND.EX P0, PT, R5, UR7, PT, P0 ;  /* 0x0000000705007c0c */ /* 0x000fe2000bf06300 */
[----:B------:R-:W0:-:S12]  /*0090*/  LDCU.64 UR6, c[0x0][0x358] ;  /* 0x00006b00ff0677ac */ /* 0x000e180008000a00 */
[----:B------:R-:W1:Y:S02]  /*00a0*/  @!P0 LDC.64 R6, c[0x0][0x388] ;  /* 0x0000e200ff068b82 */ /* 0x000e640000000a00 */
[----:B-1----:R-:W-:-:S04]  /*00b0*/  @!P0 LEA R4, P1, R2, R6, 0x3 ;  /* 0x0000000602048211 */ /* 0x002fc800078218ff */
[----:B------:R-:W-:-:S06]  /*00c0*/  @!P0 LEA.HI.X R5, R2, R7, R5, 0x3, P1 ;  /* 0x0000000702058211 */ /* 0x000fcc00008f1c05 */
[----:B0-----:R-:W2:Y:S01]  /*00d0*/  @!P0 LDG.E.64 R4, desc[UR6][R4.64] ;  /* 0x0000000604048981 */ /* 0x001ea2000c1e1b00 */
[----:B------:R-:W0:Y:S01]  /*00e0*/  S2UR UR5, SR_CgaCtaId ;  /* 0x00000000000579c3 */ /* 0x000e220000008800 */
[----:B------:R-:W-:Y:S01]  /*00f0*/  UMOV UR4, 0x400 ;  /* 0x0000040000047882 */ /* 0x000fe20000000000 */
[----:B------:R-:W-:Y:S01]  /*0100*/  ISETP.GT.U32.AND P1, PT, R3, 0x1ff, PT ;  /* 0x000001ff0300780c */ /* 0x000fe20003f24070 */
[----:B0-----:R-:W-:-:S06]  /*0110*/  ULEA UR4, UR5, UR4, 0x18 ;  /* 0x0000000405047291 */ /* 0x001fcc000f8ec0ff */
[----:B------:R-:W-:-:S05]  /*0120*/  LEA R2, R3, UR4, 0x3 ;  /* 0x0000000403027c11 */ /* 0x000fca000f8e18ff */
[----:B--2---:R-:W-:Y:S04]  /*0130*/  @!P0 STS.64 [R2], R4 ;  /* 0x0000000402008388 */ /* 0x004fe80000000a00 */
[----:B------:R-:W-:Y:S01]  /*0140*/  @P0 STS.64 [R2], RZ ;  /* 0x000000ff02000388 */ /* 0x000fe20000000a00 */
[----:B------:R-:W-:Y:S01]  /*0150*/  BAR.SYNC.DEFER_BLOCKING 0x0 ;  /* 0x0000000000007b1d */ /* 0x000fe20000010000 */
[----:B------:R-:W-:-:S05]  /*0160*/  ISETP.GT.U32.AND P0, PT, R3, 0xff, PT ;  /* 0x000000ff0300780c */ /* 0x000fca0003f04070 */
[----:B------:R-:W-:Y:S04]  /*0170*/  @!P1 LDS.64 R6, [R2+0x1000] ;  /* 0x0010000002069984 */ /* 0x000fe80000000a00 */
[----:B------:R-:W0:Y:S02]  /*0180*/  @!P1 LDS.64 R8, [R2] ;  /* 0x0000000002089984 */ /* 0x000e240000000a00 */
[----:B0-----:R-:W-:-:S07]  /*0190*/  @!P1 DADD R6, R6, R8 ;  /* 0x0000000006069229 */ /* 0x001fce0000000008 */
[----:B------:R-:W-:Y:S01]  /*01a0*/  @!P1 STS.64 [R2], R6 ;  /* 0x0000000602009388 */ /* 0x000fe20000000a00 */
        /* <DEDUP_REMOVED lines=17> */
[----:B------:R0:W-:Y:S01]  /*02c0*/  @!P0 STS.64 [R2], R6 ;  /* 0x0000000602008388 */ /* 0x0001e20000000a00 */
[----:B------:R-:W-:Y:S06]  /*02d0*/  BAR.SYNC.DEFER_BLOCKING 0x0 ;  /* 0x0000000000007b1d */ /* 0x000fec0000010000 */
[----:B------:R-:W-:Y:S05]  /*02e0*/  @P1 EXIT ;  /* 0x000000000000194d */ /* 0x000fea0003800000 */
[----:B------:R-:W-:Y:S01]  /*02f0*/  LDS.64 R4, [R2+0x100] ;  /* 0x0001000002047984 */ /* 0x000fe20000000a00 */
[----:B------:R-:W-:-:S03]  /*0300*/  ISETP.NE.AND P0, PT, R3, RZ, PT ;  /* 0x000000ff0300720c */ /* 0x000fc60003f05270 */
[----:B0-----:R-:W0:Y:S02]  /*0310*/  LDS.64 R6, [R2] ;  /* 0x0000000002067984 */ /* 0x001e240000000a00 */
[----:B0-----:R-:W-:-:S07]  /*0320*/  DADD R4, R4, R6 ;  /* 0x0000000004047229 */ /* 0x001fce0000000006 */
[----:B------:R-:W-:Y:S01]  /*0330*/  STS.64 [R2], R4 ;  /* 0x0000000402007388 */ /* 0x000fe20000000a00 */
[----:B------:R-:W-:-:S03]  /*0340*/  NOP ;  /* 0x0000000000007918 */ /* 0x000fc60000000000 */
[----:B------:R-:W-:Y:S04]  /*0350*/  LDS.64 R6, [R2+0x80] ;  /* 0x0000800002067984 */ /* 0x000fe80000000a00 */
[----:B------:R-:W0:Y:S02]  /*0360*/  LDS.64 R8, [R2] ;  /* 0x0000000002087984 */ /* 0x000e240000000a00 */
        /* <DEDUP_REMOVED lines=16> */
[----:B------:R0:W-:Y:S01]  /*0470*/  STS.64 [R2], R6 ;  /* 0x0000000602007388 */ /* 0x0001e20000000a00 */
[----:B------:R-:W-:Y:S01]  /*0480*/  NOP ;  /* 0x0000000000007918 */ /* 0x000fe20000000000 */
[----:B------:R-:W-:Y:S05]  /*0490*/  @P0 EXIT ;  /* 0x000000000000094d */ /* 0x000fea0003800000 */
[----:B0-----:R-:W0:Y:S01]  /*04a0*/  LDS.128 R4, [UR4] ;  /* 0x00000004ff047984 */ /* 0x001e220008000c00 */
[----:B------:R-:W1:Y:S02]  /*04b0*/  LDC.64 R2, c[0x0][0x380] ;  /* 0x0000e000ff027b82 */ /* 0x000e640000000a00 */
[----:B-1----:R-:W-:Y:S01]  /*04c0*/  IMAD.WIDE.U32 R2, R0, 0x8, R2 ;  /* 0x0000000800027825 */ /* 0x002fe200078e0002 */
[----:B0-----:R-:W-:-:S07]  /*04d0*/  DADD R4, R4, R6 ;  /* 0x0000000004047229 */ /* 0x001fce0000000006 */
[----:B------:R-:W-:Y:S01]  /*04e0*/  STG.E.64 desc[UR6][R2.64], R4 ;  /* 0x0000000402007986 */ /* 0x000fe2000c101b06 */
[----:B------:R-:W-:Y:S05]  /*04f0*/  EXIT ;  /* 0x000000000000794d */ /* 0x000fea0003800000 */
.L_x_1:
        /* <DEDUP_REMOVED lines=16> */
.L_x_3:


//--------------------- .nv.shared.reserved.0     --------------------------
	.section	.nv.shared.reserved.0,"aw",@nobits
	.weak		__nv_reservedSMEM_offset_0_alias
	.size		__nv_reservedSMEM_offset_0_alias, 0, 64
	.other		__nv_reservedSMEM_offset_0_alias,@"STO_CUDA_RESERVED_SHARED STV_DEFAULT"
__nv_reservedSMEM_offset_0_alias:
	.zero		0
	.zero		64


//--------------------- .nv.shared._Z16reduction_kernelPdPKdl --------------------------
	.section	.nv.shared._Z16reduction_kernelPdPKdl,"aw",@nobits
	.sectionflags	@""
	.align	8
.nv.shared._Z16reduction_kernelPdPKdl:
	.zero		9216


//--------------------- .nv.constant0._Z21pointwise_mult_kernelPdPKdS1_l --------------------------
	.section	.nv.constant0._Z21pointwise_mult_kernelPdPKdS1_l,"a",@progbits
	.sectionflags	@""
	.align	4
.nv.constant0._Z21pointwise_mult_kernelPdPKdS1_l:
	.zero		928


//--------------------- .nv.constant0._Z16reduction_kernelPdPKdl --------------------------
	.section	.nv.constant0._Z16reduction_kernelPdPKdl,"a",@progbits
	.sectionflags	@""
	.align	4
.nv.constant0._Z16reduction_kernelPdPKdl:
	.zero		920


//--------------------- SYMBOLS --------------------------

	.type		.nv.reservedSmem.offset0,@object
	.size		.nv.reservedSmem.offset0,0x4
	.type		.nv.reservedSmem.cap,@object
	.size		.nv.reservedSmem.cap,0x4
